	.headerflags	@"EF_CUDA_TEXMODE_UNIFIED EF_CUDA_64BIT_ADDRESS EF_CUDA_ACCELERATORS EF_CUDA_SM90 EF_CUDA_VIRTUAL_SM(EF_CUDA_SM90)"
	.elftype	@"ET_EXEC"


//--------------------- .nv.info                  --------------------------
	.section	.nv.info,"",@"SHT_CUDA_INFO"
	.align	4


	//----- nvinfo : EIATTR_REGCOUNT
	.align		4
        /*0000*/ 	.byte	0x04, 0x2f
        /*0002*/ 	.short	(.L_3 - .L_2)
	.align		4
.L_2:
        /*0004*/ 	.word	index@(triton_poi_fused__native_batch_norm_legit_no_training__prelu_kernel_convolution_0)
        /*0008*/ 	.word	0x00000016


	//----- nvinfo : EIATTR_MIN_STACK_SIZE
	.align		4
.L_3:
        /*000c*/ 	.byte	0x04, 0x12
        /*000e*/ 	.short	(.L_5 - .L_4)
	.align		4
.L_4:
        /*0010*/ 	.word	index@(triton_poi_fused__native_batch_norm_legit_no_training__prelu_kernel_convolution_0)
        /*0014*/ 	.word	0x00000000


	//----- nvinfo : EIATTR_FRAME_SIZE
	.align		4
.L_5:
        /*0018*/ 	.byte	0x04, 0x11
        /*001a*/ 	.short	(.L_7 - .L_6)
	.align		4
.L_6:
        /*001c*/ 	.word	index@(triton_poi_fused__native_batch_norm_legit_no_training__prelu_kernel_convolution_0)
        /*0020*/ 	.word	0x00000000


	//----- nvinfo : EIATTR_MIN_STACK_SIZE
	.align		4
.L_7:
        /*0024*/ 	.byte	0x04, 0x12
        /*0026*/ 	.short	(.L_9 - .L_8)
	.align		4
.L_8:
        /*0028*/ 	.word	index@(triton_poi_fused__native_batch_norm_legit_no_training__prelu_kernel_convolution_0)
        /*002c*/ 	.word	0x00000000
.L_9:


//--------------------- .nv.info.triton_poi_fused__native_batch_norm_legit_no_training__prelu_kernel_convolution_0 --------------------------
	.section	.nv.info.triton_poi_fused__native_batch_norm_legit_no_training__prelu_kernel_convolution_0,"",@"SHT_CUDA_INFO"
	.sectionflags	@""
	.align	4


	//----- nvinfo : EIATTR_CUDA_API_VERSION
	.align		4
        /*0000*/ 	.byte	0x04, 0x37
        /*0002*/ 	.short	(.L_11 - .L_10)
.L_10:
        /*0004*/ 	.word	0x0000007c


	//----- nvinfo : EIATTR_KPARAM_INFO
	.align		4
.L_11:
        /*0008*/ 	.byte	0x04, 0x17
        /*000a*/ 	.short	(.L_13 - .L_12)
.L_12:
        /*000c*/ 	.word	0x00000000
        /*0010*/ 	.short	0x0008
        /*0012*/ 	.short	0x0040
        /*0014*/ 	.byte	0x00, 0xf0, 0x11, 0x00


	//----- nvinfo : EIATTR_KPARAM_INFO
	.align		4
.L_13:
        /*0018*/ 	.byte	0x04, 0x17
        /*001a*/ 	.short	(.L_15 - .L_14)
.L_14:
        /*001c*/ 	.word	0x00000000
        /*0020*/ 	.short	0x0007
        /*0022*/ 	.short	0x0038
        /*0024*/ 	.byte	0x00, 0xf4, 0x21, 0x00


	//----- nvinfo : EIATTR_KPARAM_INFO
	.align		4
.L_15:
        /*0028*/ 	.byte	0x04, 0x17
        /*002a*/ 	.short	(.L_17 - .L_16)
.L_16:
        /*002c*/ 	.word	0x00000000
        /*0030*/ 	.short	0x0006
        /*0032*/ 	.short	0x0030
        /*0034*/ 	.byte	0x00, 0xf4, 0x21, 0x00


	//----- nvinfo : EIATTR_KPARAM_INFO
	.align		4
.L_17:
        /*0038*/ 	.byte	0x04, 0x17
        /*003a*/ 	.short	(.L_19 - .L_18)
.L_18:
        /*003c*/ 	.word	0x00000000
        /*0040*/ 	.short	0x0005
        /*0042*/ 	.short	0x0028
        /*0044*/ 	.byte	0x00, 0xf4, 0x21, 0x00


	//----- nvinfo : EIATTR_KPARAM_INFO
	.align		4
.L_19:
        /*0048*/ 	.byte	0x04, 0x17
        /*004a*/ 	.short	(.L_21 - .L_20)
.L_20:
        /*004c*/ 	.word	0x00000000
        /*0050*/ 	.short	0x0004
        /*0052*/ 	.short	0x0020
        /*0054*/ 	.byte	0x00, 0xf4, 0x21, 0x00


	//----- nvinfo : EIATTR_KPARAM_INFO
	.align		4
.L_21:
        /*0058*/ 	.byte	0x04, 0x17
        /*005a*/ 	.short	(.L_23 - .L_22)
.L_22:
        /*005c*/ 	.word	0x00000000
        /*0060*/ 	.short	0x0003
        /*0062*/ 	.short	0x0018
        /*0064*/ 	.byte	0x00, 0xf4, 0x21, 0x00


	//----- nvinfo : EIATTR_KPARAM_INFO
	.align		4
.L_23:
        /*0068*/ 	.byte	0x04, 0x17
        /*006a*/ 	.short	(.L_25 - .L_24)
.L_24:
        /*006c*/ 	.word	0x00000000
        /*0070*/ 	.short	0x0002
        /*0072*/ 	.short	0x0010
        /*0074*/ 	.byte	0x00, 0xf4, 0x21, 0x00


	//----- nvinfo : EIATTR_KPARAM_INFO
	.align		4
.L_25:
        /*0078*/ 	.byte	0x04, 0x17
        /*007a*/ 	.short	(.L_27 - .L_26)
.L_26:
        /*007c*/ 	.word	0x00000000
        /*0080*/ 	.short	0x0001
        /*0082*/ 	.short	0x0008
        /*0084*/ 	.byte	0x00, 0xf4, 0x21, 0x00


	//----- nvinfo : EIATTR_KPARAM_INFO
	.align		4
.L_27:
        /*0088*/ 	.byte	0x04, 0x17
        /*008a*/ 	.short	(.L_29 - .L_28)
.L_28:
        /*008c*/ 	.word	0x00000000
        /*0090*/ 	.short	0x0000
        /*0092*/ 	.short	0x0000
        /*0094*/ 	.byte	0x00, 0xf4, 0x21, 0x00


	//----- nvinfo : EIATTR_SPARSE_MMA_MASK
	.align		4
.L_29:
        /*0098*/ 	.byte	0x03, 0x50
        /*009a*/ 	.short	0x0000


	//----- nvinfo : EIATTR_MAXREG_COUNT
	.align		4
        /*009c*/ 	.byte	0x03, 0x1b
        /*009e*/ 	.short	0x00ff


	//----- nvinfo : EIATTR_EXIT_INSTR_OFFSETS
	.align		4
        /*00a0*/ 	.byte	0x04, 0x1c
        /*00a2*/ 	.short	(.L_31 - .L_30)


	//   ....[0]....
.L_30:
        /*00a4*/ 	.word	0x000003a0


	//   ....[1]....
        /*00a8*/ 	.word	0x000003c0


	//----- nvinfo : EIATTR_REQNTID
	.align		4
.L_31:
        /*00ac*/ 	.byte	0x04, 0x10
        /*00ae*/ 	.short	(.L_33 - .L_32)
.L_32:
        /*00b0*/ 	.word	0x00000080
        /*00b4*/ 	.word	0x00000001
        /*00b8*/ 	.word	0x00000001


	//----- nvinfo : EIATTR_CBANK_PARAM_SIZE
	.align		4
.L_33:
        /*00bc*/ 	.byte	0x03, 0x19
        /*00be*/ 	.short	0x0044


	//----- nvinfo : EIATTR_PARAM_CBANK
	.align		4
        /*00c0*/ 	.byte	0x04, 0x0a
        /*00c2*/ 	.short	(.L_35 - .L_34)
	.align		4
.L_34:
        /*00c4*/ 	.word	index@(.nv.constant0.triton_poi_fused__native_batch_norm_legit_no_training__prelu_kernel_convolution_0)
        /*00c8*/ 	.short	0x0210
        /*00ca*/ 	.short	0x0044


	//----- nvinfo : EIATTR_SW_WAR
	.align		4
.L_35:
        /*00cc*/ 	.byte	0x04, 0x36
        /*00ce*/ 	.short	(.L_37 - .L_36)
.L_36:
        /*00d0*/ 	.word	0x00000008
.L_37:


//--------------------- .nv.callgraph             --------------------------
	.section	.nv.callgraph,"",@"SHT_CUDA_CALLGRAPH"
	.align	4
	.sectionentsize	8
	.align		4
        /*0000*/ 	.word	0x00000000
	.align		4
        /*0004*/ 	.word	0xffffffff
	.align		4
        /*0008*/ 	.word	0x00000000
	.align		4
        /*000c*/ 	.word	0xfffffffe
	.align		4
        /*0010*/ 	.word	0x00000000
	.align		4
        /*0014*/ 	.word	0xfffffffd
	.align		4
        /*0018*/ 	.word	0x00000000
	.align		4
        /*001c*/ 	.word	0xfffffffc


//--------------------- .nv.constant4             --------------------------
	.section	.nv.constant4,"a",@progbits
	.align	8
	.align		8
.nv.constant4:
        /*0000*/ 	.dword	_$_str
	.align		8
        /*0008*/ 	.dword	_$_str_$_2


//--------------------- .text.triton_poi_fused__native_batch_norm_legit_no_training__prelu_kernel_convolution_0 --------------------------
	.section	.text.triton_poi_fused__native_batch_norm_legit_no_training__prelu_kernel_convolution_0,"ax",@progbits
	.align	128
        .global         triton_poi_fused__native_batch_norm_legit_no_training__prelu_kernel_convolution_0
        .type           triton_poi_fused__native_batch_norm_legit_no_training__prelu_kernel_convolution_0,@function
        .size           triton_poi_fused__native_batch_norm_legit_no_training__prelu_kernel_convolution_0,(.L_x_1 - triton_poi_fused__native_batch_norm_legit_no_training__prelu_kernel_convolution_0)
        .other          triton_poi_fused__native_batch_norm_legit_no_training__prelu_kernel_convolution_0,@"STO_CUDA_ENTRY STV_DEFAULT"
triton_poi_fused__native_batch_norm_legit_no_training__prelu_kernel_convolution_0:
.text.triton_poi_fused__native_batch_norm_legit_no_training__prelu_kernel_convolution_0:
[----:B------:R-:W0:Y:S01]  /*0000*/  LDC R1, c[0x0][0x28] ;  /* 0x00000a00ff017b82 */ /* 0x000e220000000800 */
[----:B------:R-:W1:Y:S07]  /*0010*/  S2R R2, SR_TID.X ;  /* 0x0000000000027919 */ /* 0x000e6e0000002100 */
[----:B------:R-:W2:Y:S01]  /*0020*/  LDC.64 R12, c[0x0][0x230] ;  /* 0x00008c00ff0c7b82 */ /* 0x000ea20000000a00 */
[----:B------:R-:W-:Y:S01]  /*0030*/  ULDC.64 UR4, c[0x0][0x208] ;  /* 0x0000820000047ab9 */ /* 0x000fe20000000a00 */
[----:B------:R-:W3:Y:S06]  /*0040*/  S2R R3, SR_CTAID.X ;  /* 0x0000000000037919 */ /* 0x000eec0000002500 */
[----:B------:R-:W4:Y:S08]  /*0050*/  LDC.64 R10, c[0x0][0x220] ;  /* 0x00008800ff0a7b82 */ /* 0x000f300000000a00 */
[----:B------:R-:W5:Y:S08]  /*0060*/  LDC.64 R4, c[0x0][0x210] ;  /* 0x00008400ff047b82 */ /* 0x000f700000000a00 */
[----:B------:R-:W4:Y:S01]  /*0070*/  LDC.64 R14, c[0x0][0x228] ;  /* 0x00008a00ff0e7b82 */ /* 0x000f220000000a00 */
[----:B-1----:R-:W-:-:S07]  /*0080*/  LOP3.LUT R2, R2, 0x7f, RZ, 0xc0, !PT ;  /* 0x0000007f02027812 */ /* 0x002fce00078ec0ff */
[----:B------:R-:W1:Y:S01]  /*0090*/  LDC.64 R16, c[0x0][0x238] ;  /* 0x00008e00ff107b82 */ /* 0x000e620000000a00 */
[----:B---3--:R-:W-:Y:S02]  /*00a0*/  SHF.R.S32.HI R0, RZ, 0x18, R3 ;  /* 0x00000018ff007819 */ /* 0x008fe40000011403 */
[----:B------:R-:W-:Y:S02]  /*00b0*/  LEA R2, R3, R2, 0x7 ;  /* 0x0000000203027211 */ /* 0x000fe400078e38ff */
[----:B------:R-:W-:-:S03]  /*00c0*/  SGXT R3, R0, 0x1 ;  /* 0x000000010003781a */ /* 0x000fc60000000200 */
[----:B------:R-:W3:Y:S01]  /*00d0*/  LDC.64 R6, c[0x0][0x240] ;  /* 0x00009000ff067b82 */ /* 0x000ee20000000a00 */
[----:B------:R-:W-:Y:S02]  /*00e0*/  ISETP.GE.AND P0, PT, R2, 0x800, PT ;  /* 0x000008000200780c */ /* 0x000fe40003f06270 */
[----:B------:R-:W-:-:S04]  /*00f0*/  LEA.HI R3, R3, R2, RZ, 0x4 ;  /* 0x0000000203037211 */ /* 0x000fc800078f20ff */
[----:B------:R-:W-:-:S04]  /*0100*/  SHF.R.S32.HI R3, RZ, 0x4, R3 ;  /* 0x00000004ff037819 */ /* 0x000fc80000011403 */
[----:B------:R-:W-:-:S04]  /*0110*/  LEA.HI R0, R3, R3, RZ, 0x5 ;  /* 0x0000000303007211 */ /* 0x000fc800078f28ff */
[----:B------:R-:W-:-:S04]  /*0120*/  LOP3.LUT R0, R0, 0xffffffe0, RZ, 0xc0, !PT ;  /* 0xffffffe000007812 */ /* 0x000fc800078ec0ff */
[----:B------:R-:W-:Y:S01]  /*0130*/  IADD3 R19, R3, -R0, RZ ;  /* 0x8000000003137210 */ /* 0x000fe20007ffe0ff */
[----:B------:R-:W-:-:S04]  /*0140*/  HFMA2.MMA R0, -RZ, RZ, 0, 0 ;  /* 0x00000000ff007435 */ /* 0x000fc800000001ff */
[----:B--2---:R-:W-:-:S06]  /*0150*/  IMAD.WIDE R12, R19, 0x4, R12 ;  /* 0x00000004130c7825 */ /* 0x004fcc00078e020c */
[----:B------:R2:W3:Y:S01]  /*0160*/  @!P0 LDG.E.EL R0, desc[UR4][R12.64] ;  /* 0x000000040c008981 */ /* 0x0004e2000c2e1900 */
[----:B------:R-:W-:Y:S02]  /*0170*/  CS2R R8, SRZ ;  /* 0x0000000000087805 */ /* 0x000fe4000001ff00 */
[----:B------:R-:W-:Y:S01]  /*0180*/  MOV R3, RZ ;  /* 0x000000ff00037202 */ /* 0x000fe20000000f00 */
[----:B----4-:R-:W-:-:S04]  /*0190*/  IMAD.WIDE R10, R19, 0x4, R10 ;  /* 0x00000004130a7825 */ /* 0x010fc800078e020a */
[----:B-----5:R-:W-:Y:S01]  /*01a0*/  IMAD.WIDE R4, R2, 0x4, R4 ;  /* 0x0000000402047825 */ /* 0x020fe200078e0204 */
[----:B------:R4:W5:Y:S03]  /*01b0*/  @!P0 LDG.E.EL R8, desc[UR4][R10.64] ;  /* 0x000000040a088981 */ /* 0x000966000c2e1900 */
[C---:B0-2---:R-:W-:Y:S01]  /*01c0*/  IMAD.WIDE R12, R19.reuse, 0x4, R14 ;  /* 0x00000004130c7825 */ /* 0x045fe200078e020e */
[----:B------:R-:W5:Y:S03]  /*01d0*/  @!P0 LDG.E R3, desc[UR4][R4.64] ;  /* 0x0000000404038981 */ /* 0x000f66000c1e1900 */
[C---:B-1----:R-:W-:Y:S01]  /*01e0*/  IMAD.WIDE R14, R19.reuse, 0x4, R16 ;  /* 0x00000004130e7825 */ /* 0x042fe200078e0210 */
[----:B------:R-:W2:Y:S01]  /*01f0*/  @!P0 LDG.E.EL R9, desc[UR4][R12.64] ;  /* 0x000000040c098981 */ /* 0x000ea2000c2e1900 */
[----:B------:R-:W0:Y:S02]  /*0200*/  LDC.64 R16, c[0x0][0x248] ;  /* 0x00009200ff107b82 */ /* 0x000e240000000a00 */
[----:B---3--:R-:W-:Y:S01]  /*0210*/  IMAD.WIDE R6, R19, 0x4, R6 ;  /* 0x0000000413067825 */ /* 0x008fe200078e0206 */
[----:B------:R-:W-:-:S06]  /*0220*/  CS2R R18, SRZ ;  /* 0x0000000000127805 */ /* 0x000fcc000001ff00 */
[----:B------:R-:W3:Y:S04]  /*0230*/  @!P0 LDG.E.EL R18, desc[UR4][R14.64] ;  /* 0x000000040e128981 */ /* 0x000ee8000c2e1900 */
[----:B------:R1:W3:Y:S01]  /*0240*/  @!P0 LDG.E.EL R19, desc[UR4][R6.64] ;  /* 0x0000000406138981 */ /* 0x0002e2000c2e1900 */
[----:B----4-:R-:W-:Y:S01]  /*0250*/  HFMA2.MMA R11, -RZ, RZ, 1.625, 0 ;  /* 0x3e800000ff0b7435 */ /* 0x010fe200000001ff */
[----:B-1----:R-:W1:Y:S02]  /*0260*/  LDC.64 R6, c[0x0][0x218] ;  /* 0x00008600ff067b82 */ /* 0x002e640000000a00 */
[----:B0-----:R-:W4:Y:S01]  /*0270*/  LDG.E R16, desc[UR4][R16.64] ;  /* 0x0000000410107981 */ /* 0x001f22000c1e1900 */
[----:B------:R-:W-:-:S04]  /*0280*/  FADD R0, R0, 9.9999997473787516356e-06 ;  /* 0x3727c5ac00007421 */ /* 0x000fc80000000000 */
[----:B------:R-:W0:Y:S02]  /*0290*/  MUFU.SQRT R10, R0 ;  /* 0x00000000000a7308 */ /* 0x000e240000002000 */
[C---:B0-----:R-:W-:Y:S02]  /*02a0*/  FSETP.GT.AND P1, PT, R10.reuse, 8.50705917302346158658e+37, PT ;  /* 0x7e8000000a00780b */ /* 0x041fe40003f24000 */
[----:B------:R-:W-:-:S11]  /*02b0*/  FSETP.GEU.AND P2, PT, R10, 1.175494350822287508e-38, PT ;  /* 0x008000000a00780b */ /* 0x000fd60003f4e000 */
[----:B------:R-:W-:-:S04]  /*02c0*/  @P1 FMUL R10, R10, 0.25 ;  /* 0x3e8000000a0a1820 */ /* 0x000fc80000400000 */
[----:B------:R-:W-:-:S06]  /*02d0*/  @!P2 FMUL R10, R10, 16777216 ;  /* 0x4b8000000a0aa820 */ /* 0x000fcc0000400000 */
[----:B------:R-:W0:Y:S01]  /*02e0*/  MUFU.RCP R10, R10 ;  /* 0x0000000a000a7308 */ /* 0x000e220000001000 */
[----:B------:R-:W-:Y:S01]  /*02f0*/  FSEL R11, R11, 1, P1 ;  /* 0x3f8000000b0b7808 */ /* 0x000fe20000800000 */
[----:B-----5:R-:W-:-:S04]  /*0300*/  FADD R12, R8, R3 ;  /* 0x00000003080c7221 */ /* 0x020fc80000000000 */
[----:B------:R-:W-:Y:S01]  /*0310*/  @!P2 FMUL R11, R11, 16777216 ;  /* 0x4b8000000b0ba820 */ /* 0x000fe20000400000 */
[----:B--2---:R-:W-:-:S03]  /*0320*/  FADD R9, R12, -R9 ;  /* 0x800000090c097221 */ /* 0x004fc60000000000 */
[----:B0-----:R-:W-:-:S04]  /*0330*/  FMUL R8, R10, R11 ;  /* 0x0000000b0a087220 */ /* 0x001fc80000400000 */
[----:B------:R-:W-:-:S04]  /*0340*/  FMUL R8, R9, R8 ;  /* 0x0000000809087220 */ /* 0x000fc80000400000 */
[----:B---3--:R-:W-:-:S05]  /*0350*/  FFMA R19, R8, R18, R19 ;  /* 0x0000001208137223 */ /* 0x008fca0000000013 */
[----:B------:R-:W-:Y:S01]  /*0360*/  FSETP.GT.AND P1, PT, R19, RZ, PT ;  /* 0x000000ff1300720b */ /* 0x000fe20003f24000 */
[----:B------:R0:W-:Y:S01]  /*0370*/  @!P0 STG.E desc[UR4][R4.64], R12 ;  /* 0x0000000c04008986 */ /* 0x0001e2000c101904 */
[----:B-1----:R-:W-:-:S11]  /*0380*/  IMAD.WIDE R2, R2, 0x4, R6 ;  /* 0x0000000402027825 */ /* 0x002fd600078e0206 */
[----:B----4-:R-:W-:Y:S01]  /*0390*/  @!P1 FMUL R19, R16, R19 ;  /* 0x0000001310139220 */ /* 0x010fe20000400000 */
[----:B0-----:R-:W-:Y:S06]  /*03a0*/  @P0 EXIT ;  /* 0x000000000000094d */ /* 0x001fec0003800000 */
[----:B------:R-:W-:Y:S01]  /*03b0*/  STG.E desc[UR4][R2.64], R19 ;  /* 0x0000001302007986 */ /* 0x000fe2000c101904 */
[----:B------:R-:W-:Y:S05]  /*03c0*/  EXIT ;  /* 0x000000000000794d */ /* 0x000fea0003800000 */
.L_x_0:
[----:B------:R-:W-:-:S00]  /*03d0*/  BRA `(.L_x_0) ;  /* 0xfffffffc00fc7947 */ /* 0x000fc0000383ffff */
[----:B------:R-:W-:-:S00]  /*03e0*/  NOP ;  /* 0x0000000000007918 */ /* 0x000fc00000000000 */
        /* <DEDUP_REMOVED lines=9> */
.L_x_1:


//--------------------- .nv.global.init           --------------------------
	.section	.nv.global.init,"aw",@progbits
.nv.global.init:
	.type		_$_str,@object
	.size		_$_str,(_$_str_$_2 - _$_str)
_$_str:
        /*0000*/ 	.byte	0x5f, 0x5f, 0x43, 0x55, 0x44, 0x41, 0x5f, 0x46, 0x54, 0x5a, 0x00
	.type		_$_str_$_2,@object
	.size		_$_str_$_2,(.L_1 - _$_str_$_2)
_$_str_$_2:
        /*000b*/ 	.byte	0x5f, 0x5f, 0x43, 0x55, 0x44, 0x41, 0x5f, 0x50, 0x52, 0x45, 0x43, 0x5f, 0x53, 0x51, 0x52, 0x54
        /*001b*/ 	.byte	0x00
.L_1:


//--------------------- .nv.constant0.triton_poi_fused__native_batch_norm_legit_no_training__prelu_kernel_convolution_0 --------------------------
	.section	.nv.constant0.triton_poi_fused__native_batch_norm_legit_no_training__prelu_kernel_convolution_0,"a",@progbits
	.sectionflags	@""
	.align	4
.nv.constant0.triton_poi_fused__native_batch_norm_legit_no_training__prelu_kernel_convolution_0:
	.zero		596
